//
// Generated by NVIDIA NVVM Compiler
//
// Compiler Build ID: CL-36424714
// Cuda compilation tools, release 13.0, V13.0.88
// Based on NVVM 20.0.0
//

.version 9.0
.target sm_100
.address_size 64

	// .globl	my_kernel_kernel0
// _ZZ17my_kernel_kernel0E18PaddedInput_shared has been demoted
// _ZZ17my_kernel_kernel0E18placeholder_shared has been demoted

.visible .entry my_kernel_kernel0(
	.param .u64 .ptr .align 1 my_kernel_kernel0_param_0,
	.param .u64 .ptr .align 1 my_kernel_kernel0_param_1,
	.param .u64 .ptr .align 1 my_kernel_kernel0_param_2,
	.param .u64 .ptr .align 1 my_kernel_kernel0_param_3
)
{
	.reg .pred 	%p<10>;
	.reg .b32 	%r<52>;
	.reg .b32 	%f<182>;
	.reg .b64 	%rd<25>;
	// demoted variable
	.shared .align 4 .b8 _ZZ17my_kernel_kernel0E18PaddedInput_shared[7680];
	// demoted variable
	.shared .align 4 .b8 _ZZ17my_kernel_kernel0E18placeholder_shared[9216];
	ld.param.u64 	%rd9, [my_kernel_kernel0_param_0];
	ld.param.u64 	%rd6, [my_kernel_kernel0_param_1];
	cvta.to.global.u64 	%rd10, %rd9;
	mov.u32 	%r20, %ctaid.x;
	mov.u32 	%r1, %tid.x;
	shl.b32 	%r21, %r1, 2;
	mov.u32 	%r22, _ZZ17my_kernel_kernel0E18PaddedInput_shared;
	add.s32 	%r23, %r21, %r22;
	add.s32 	%r46, %r23, 640;
	mul.wide.u32 	%rd11, %r20, 7680;
	mul.wide.u32 	%rd12, %r1, 4;
	add.s64 	%rd13, %rd11, %rd12;
	add.s64 	%rd14, %rd13, %rd10;
	add.s64 	%rd24, %rd14, 640;
	mov.b32 	%r47, 0;
$L__BB0_1:
	ld.global.nc.f32 	%f49, [%rd24+-640];
	st.shared.f32 	[%r46+-640], %f49;
	ld.global.nc.f32 	%f50, [%rd24+-560];
	st.shared.f32 	[%r46+-560], %f50;
	ld.global.nc.f32 	%f51, [%rd24+-480];
	st.shared.f32 	[%r46+-480], %f51;
	ld.global.nc.f32 	%f52, [%rd24+-400];
	st.shared.f32 	[%r46+-400], %f52;
	ld.global.nc.f32 	%f53, [%rd24+-320];
	st.shared.f32 	[%r46+-320], %f53;
	ld.global.nc.f32 	%f54, [%rd24+-240];
	st.shared.f32 	[%r46+-240], %f54;
	ld.global.nc.f32 	%f55, [%rd24+-160];
	st.shared.f32 	[%r46+-160], %f55;
	ld.global.nc.f32 	%f56, [%rd24+-80];
	st.shared.f32 	[%r46+-80], %f56;
	ld.global.nc.f32 	%f57, [%rd24];
	st.shared.f32 	[%r46], %f57;
	ld.global.nc.f32 	%f58, [%rd24+80];
	st.shared.f32 	[%r46+80], %f58;
	ld.global.nc.f32 	%f59, [%rd24+160];
	st.shared.f32 	[%r46+160], %f59;
	ld.global.nc.f32 	%f60, [%rd24+240];
	st.shared.f32 	[%r46+240], %f60;
	ld.global.nc.f32 	%f61, [%rd24+320];
	st.shared.f32 	[%r46+320], %f61;
	ld.global.nc.f32 	%f62, [%rd24+400];
	st.shared.f32 	[%r46+400], %f62;
	ld.global.nc.f32 	%f63, [%rd24+480];
	st.shared.f32 	[%r46+480], %f63;
	ld.global.nc.f32 	%f64, [%rd24+560];
	st.shared.f32 	[%r46+560], %f64;
	add.s32 	%r47, %r47, 16;
	add.s32 	%r46, %r46, 1280;
	add.s64 	%rd24, %rd24, 1280;
	setp.ne.s32 	%p1, %r47, 96;
	@%p1 bra 	$L__BB0_1;
	cvta.to.global.u64 	%rd4, %rd6;
	mov.b32 	%r48, 0;
	mov.u32 	%r26, _ZZ17my_kernel_kernel0E18placeholder_shared;
$L__BB0_3:
	mad.lo.s32 	%r8, %r48, 20, %r1;
	setp.gt.u32 	%p2, %r8, 2303;
	mul.wide.u32 	%rd15, %r8, 4;
	add.s64 	%rd5, %rd4, %rd15;
	shl.b32 	%r25, %r8, 2;
	add.s32 	%r9, %r26, %r25;
	@%p2 bra 	$L__BB0_5;
	ld.global.nc.f32 	%f65, [%rd5];
	st.shared.f32 	[%r9], %f65;
$L__BB0_5:
	add.s32 	%r27, %r8, 20;
	setp.gt.u32 	%p3, %r27, 2303;
	@%p3 bra 	$L__BB0_7;
	ld.global.nc.f32 	%f66, [%rd5+80];
	st.shared.f32 	[%r9+80], %f66;
$L__BB0_7:
	add.s32 	%r28, %r8, 40;
	setp.gt.u32 	%p4, %r28, 2303;
	@%p4 bra 	$L__BB0_9;
	ld.global.nc.f32 	%f67, [%rd5+160];
	st.shared.f32 	[%r9+160], %f67;
$L__BB0_9:
	add.s32 	%r29, %r8, 60;
	setp.gt.u32 	%p5, %r29, 2303;
	@%p5 bra 	$L__BB0_11;
	ld.global.nc.f32 	%f68, [%rd5+240];
	st.shared.f32 	[%r9+240], %f68;
$L__BB0_11:
	add.s32 	%r48, %r48, 4;
	setp.ne.s32 	%p6, %r48, 116;
	@%p6 bra 	$L__BB0_3;
	bar.sync 	0;
	shr.u32 	%r31, %r1, 1;
	and.b32  	%r32, %r1, 1;
	setp.eq.b32 	%p7, %r32, 1;
	selp.b32 	%r33, 48, 0, %p7;
	mad.lo.s32 	%r35, %r31, 768, %r22;
	add.s32 	%r51, %r35, 388;
	add.s32 	%r37, %r33, %r26;
	add.s32 	%r49, %r37, 96;
	mov.f32 	%f158, 0f00000000;
	mov.b32 	%r50, 384;
	mov.f32 	%f159, %f158;
	mov.f32 	%f160, %f158;
	mov.f32 	%f161, %f158;
	mov.f32 	%f162, %f158;
	mov.f32 	%f163, %f158;
	mov.f32 	%f164, %f158;
	mov.f32 	%f165, %f158;
	mov.f32 	%f166, %f158;
	mov.f32 	%f167, %f158;
	mov.f32 	%f168, %f158;
	mov.f32 	%f169, %f158;
	mov.f32 	%f170, %f158;
	mov.f32 	%f171, %f158;
	mov.f32 	%f172, %f158;
	mov.f32 	%f173, %f158;
	mov.f32 	%f174, %f158;
	mov.f32 	%f175, %f158;
	mov.f32 	%f176, %f158;
	mov.f32 	%f177, %f158;
	mov.f32 	%f178, %f158;
	mov.f32 	%f179, %f158;
	mov.f32 	%f180, %f158;
	mov.f32 	%f181, %f158;
$L__BB0_13:
	ld.shared.f32 	%f70, [%r51+-384];
	ld.shared.f32 	%f71, [%r51+-388];
	ld.shared.f32 	%f72, [%r49+-96];
	fma.rn.f32 	%f73, %f71, %f72, %f181;
	ld.shared.f32 	%f74, [%r49+-92];
	fma.rn.f32 	%f75, %f71, %f74, %f180;
	ld.shared.f32 	%f76, [%r49];
	fma.rn.f32 	%f181, %f70, %f76, %f73;
	ld.shared.f32 	%f77, [%r49+4];
	fma.rn.f32 	%f180, %f70, %f77, %f75;
	ld.shared.f32 	%f78, [%r49+-88];
	fma.rn.f32 	%f79, %f71, %f78, %f179;
	ld.shared.f32 	%f80, [%r49+-84];
	fma.rn.f32 	%f81, %f71, %f80, %f178;
	ld.shared.f32 	%f82, [%r49+8];
	fma.rn.f32 	%f179, %f70, %f82, %f79;
	ld.shared.f32 	%f83, [%r49+12];
	fma.rn.f32 	%f178, %f70, %f83, %f81;
	ld.shared.f32 	%f84, [%r49+-80];
	fma.rn.f32 	%f85, %f71, %f84, %f177;
	ld.shared.f32 	%f86, [%r49+-76];
	fma.rn.f32 	%f87, %f71, %f86, %f176;
	ld.shared.f32 	%f88, [%r49+16];
	fma.rn.f32 	%f177, %f70, %f88, %f85;
	ld.shared.f32 	%f89, [%r49+20];
	fma.rn.f32 	%f176, %f70, %f89, %f87;
	ld.shared.f32 	%f90, [%r49+-72];
	fma.rn.f32 	%f91, %f71, %f90, %f175;
	ld.shared.f32 	%f92, [%r49+-68];
	fma.rn.f32 	%f93, %f71, %f92, %f174;
	ld.shared.f32 	%f94, [%r49+24];
	fma.rn.f32 	%f175, %f70, %f94, %f91;
	ld.shared.f32 	%f95, [%r49+28];
	fma.rn.f32 	%f174, %f70, %f95, %f93;
	ld.shared.f32 	%f96, [%r49+-64];
	fma.rn.f32 	%f97, %f71, %f96, %f173;
	ld.shared.f32 	%f98, [%r49+-60];
	fma.rn.f32 	%f99, %f71, %f98, %f172;
	ld.shared.f32 	%f100, [%r49+32];
	fma.rn.f32 	%f173, %f70, %f100, %f97;
	ld.shared.f32 	%f101, [%r49+36];
	fma.rn.f32 	%f172, %f70, %f101, %f99;
	ld.shared.f32 	%f102, [%r49+-56];
	fma.rn.f32 	%f103, %f71, %f102, %f171;
	ld.shared.f32 	%f104, [%r49+-52];
	fma.rn.f32 	%f105, %f71, %f104, %f170;
	ld.shared.f32 	%f106, [%r49+40];
	fma.rn.f32 	%f171, %f70, %f106, %f103;
	ld.shared.f32 	%f107, [%r49+44];
	fma.rn.f32 	%f170, %f70, %f107, %f105;
	ld.shared.f32 	%f108, [%r51];
	ld.shared.f32 	%f109, [%r51+-4];
	fma.rn.f32 	%f110, %f109, %f72, %f169;
	fma.rn.f32 	%f111, %f109, %f74, %f168;
	fma.rn.f32 	%f169, %f108, %f76, %f110;
	fma.rn.f32 	%f168, %f108, %f77, %f111;
	fma.rn.f32 	%f112, %f109, %f78, %f167;
	fma.rn.f32 	%f113, %f109, %f80, %f166;
	fma.rn.f32 	%f167, %f108, %f82, %f112;
	fma.rn.f32 	%f166, %f108, %f83, %f113;
	fma.rn.f32 	%f114, %f109, %f84, %f165;
	fma.rn.f32 	%f115, %f109, %f86, %f164;
	fma.rn.f32 	%f165, %f108, %f88, %f114;
	fma.rn.f32 	%f164, %f108, %f89, %f115;
	fma.rn.f32 	%f116, %f109, %f90, %f163;
	fma.rn.f32 	%f117, %f109, %f92, %f162;
	fma.rn.f32 	%f163, %f108, %f94, %f116;
	fma.rn.f32 	%f162, %f108, %f95, %f117;
	fma.rn.f32 	%f118, %f109, %f96, %f161;
	fma.rn.f32 	%f119, %f109, %f98, %f160;
	fma.rn.f32 	%f161, %f108, %f100, %f118;
	fma.rn.f32 	%f160, %f108, %f101, %f119;
	fma.rn.f32 	%f120, %f109, %f102, %f159;
	fma.rn.f32 	%f121, %f109, %f104, %f158;
	fma.rn.f32 	%f159, %f108, %f106, %f120;
	fma.rn.f32 	%f158, %f108, %f107, %f121;
	add.s32 	%r51, %r51, 8;
	add.s32 	%r50, %r50, 8;
	add.s32 	%r49, %r49, 192;
	setp.ne.s32 	%p8, %r50, 768;
	@%p8 bra 	$L__BB0_13;
	ld.param.u64 	%rd23, [my_kernel_kernel0_param_3];
	ld.param.u64 	%rd22, [my_kernel_kernel0_param_2];
	cvta.to.global.u64 	%rd16, %rd23;
	cvta.to.global.u64 	%rd17, %rd22;
	mov.u32 	%r38, %ctaid.x;
	mul.lo.s32 	%r39, %r38, 480;
	mov.u32 	%r40, %tid.x;
	shr.u32 	%r41, %r40, 1;
	mad.lo.s32 	%r42, %r41, 48, %r39;
	and.b32  	%r43, %r40, 1;
	setp.eq.b32 	%p9, %r43, 1;
	selp.b32 	%r44, 12, 0, %p9;
	or.b32  	%r45, %r42, %r44;
	mul.wide.u32 	%rd18, %r44, 4;
	add.s64 	%rd19, %rd16, %rd18;
	ld.global.nc.f32 	%f122, [%rd19];
	add.f32 	%f123, %f181, %f122;
	mul.wide.u32 	%rd20, %r45, 4;
	add.s64 	%rd21, %rd17, %rd20;
	st.global.f32 	[%rd21], %f123;
	ld.global.nc.f32 	%f124, [%rd19+4];
	add.f32 	%f125, %f180, %f124;
	st.global.f32 	[%rd21+4], %f125;
	ld.global.nc.f32 	%f126, [%rd19+8];
	add.f32 	%f127, %f179, %f126;
	st.global.f32 	[%rd21+8], %f127;
	ld.global.nc.f32 	%f128, [%rd19+12];
	add.f32 	%f129, %f178, %f128;
	st.global.f32 	[%rd21+12], %f129;
	ld.global.nc.f32 	%f130, [%rd19+16];
	add.f32 	%f131, %f177, %f130;
	st.global.f32 	[%rd21+16], %f131;
	ld.global.nc.f32 	%f132, [%rd19+20];
	add.f32 	%f133, %f176, %f132;
	st.global.f32 	[%rd21+20], %f133;
	ld.global.nc.f32 	%f134, [%rd19+24];
	add.f32 	%f135, %f175, %f134;
	st.global.f32 	[%rd21+24], %f135;
	ld.global.nc.f32 	%f136, [%rd19+28];
	add.f32 	%f137, %f174, %f136;
	st.global.f32 	[%rd21+28], %f137;
	ld.global.nc.f32 	%f138, [%rd19+32];
	add.f32 	%f139, %f173, %f138;
	st.global.f32 	[%rd21+32], %f139;
	ld.global.nc.f32 	%f140, [%rd19+36];
	add.f32 	%f141, %f172, %f140;
	st.global.f32 	[%rd21+36], %f141;
	ld.global.nc.f32 	%f142, [%rd19+40];
	add.f32 	%f143, %f171, %f142;
	st.global.f32 	[%rd21+40], %f143;
	ld.global.nc.f32 	%f144, [%rd19+44];
	add.f32 	%f145, %f170, %f144;
	st.global.f32 	[%rd21+44], %f145;
	add.f32 	%f146, %f169, %f122;
	st.global.f32 	[%rd21+96], %f146;
	add.f32 	%f147, %f168, %f124;
	st.global.f32 	[%rd21+100], %f147;
	add.f32 	%f148, %f167, %f126;
	st.global.f32 	[%rd21+104], %f148;
	add.f32 	%f149, %f166, %f128;
	st.global.f32 	[%rd21+108], %f149;
	add.f32 	%f150, %f165, %f130;
	st.global.f32 	[%rd21+112], %f150;
	add.f32 	%f151, %f164, %f132;
	st.global.f32 	[%rd21+116], %f151;
	add.f32 	%f152, %f163, %f134;
	st.global.f32 	[%rd21+120], %f152;
	add.f32 	%f153, %f162, %f136;
	st.global.f32 	[%rd21+124], %f153;
	add.f32 	%f154, %f161, %f138;
	st.global.f32 	[%rd21+128], %f154;
	add.f32 	%f155, %f160, %f140;
	st.global.f32 	[%rd21+132], %f155;
	add.f32 	%f156, %f159, %f142;
	st.global.f32 	[%rd21+136], %f156;
	add.f32 	%f157, %f158, %f144;
	st.global.f32 	[%rd21+140], %f157;
	ret;

}


// ===== COMPILED SASS (sm_100) =====

	.target	sm_100

	.elftype	@"ET_EXEC"


//--------------------- .note.nv.tkinfo           --------------------------
	.section	.note.nv.tkinfo,"",@"SHT_NOTE"
	.sectionflags	@"SHF_NOTE_NV_TKINFO"
	.tkinfo
        /*0018*/ 	.word	0x00000002
        /*0030*/ 	.string	""
        /*0030*/ 	.string	"ptxas"
        /*0030*/ 	.string	"Cuda compilation tools, release 13.0, V13.0.88"
        /*0030*/ 	.string	"Build cuda_13.0.r13.0/compiler.36424714_0"
        /*0030*/ 	.string	"-arch sm_100 -m 64 "



//--------------------- .note.nv.cuinfo           --------------------------
	.section	.note.nv.cuinfo,"",@"SHT_NOTE"
	.sectionflags	@"SHF_NOTE_NV_CUINFO"
        /*0018*/ 	.short	0x0002
        /*001a*/ 	.short	0x0064
        /*001c*/ 	.short	0x0082
	.zero		2


//--------------------- .nv.info                  --------------------------
	.section	.nv.info,"",@"SHT_CUDA_INFO"
	.align	4


	//----- nvinfo : EIATTR_REGCOUNT
	.align		4
        /*0000*/ 	.byte	0x04, 0x2f
        /*0002*/ 	.short	(.L_1 - .L_0)
	.align		4
.L_0:
        /*0004*/ 	.word	index@(my_kernel_kernel0)
        /*0008*/ 	.word	0x00000028


	//----- nvinfo : EIATTR_FRAME_SIZE
	.align		4
.L_1:
        /*000c*/ 	.byte	0x04, 0x11
        /*000e*/ 	.short	(.L_3 - .L_2)
	.align		4
.L_2:
        /*0010*/ 	.word	index@(my_kernel_kernel0)
        /*0014*/ 	.word	0x00000000


	//----- nvinfo : EIATTR_MIN_STACK_SIZE
	.align		4
.L_3:
        /*0018*/ 	.byte	0x04, 0x12
        /*001a*/ 	.short	(.L_5 - .L_4)
	.align		4
.L_4:
        /*001c*/ 	.word	index@(my_kernel_kernel0)
        /*0020*/ 	.word	0x00000000
.L_5:


//--------------------- .nv.compat                --------------------------
	.section	.nv.compat,"",@"SHT_CUDA_COMPAT_INFO"
	.align	4
        /*0000*/ 	.byte	0x02, 0x09, 0x00, 0x00, 0x02, 0x02, 0x01, 0x00, 0x02, 0x05, 0x05, 0x00, 0x03, 0x07, 0x01, 0x01
        /*0010*/ 	.byte	0x02, 0x03, 0x00, 0x00, 0x02, 0x06, 0x01, 0x00, 0x04, 0x0b, 0x08, 0x00, 0x09, 0x00, 0x00, 0x00
        /*0020*/ 	.byte	0x00, 0x00, 0x00, 0x00


//--------------------- .nv.info.my_kernel_kernel0 --------------------------
	.section	.nv.info.my_kernel_kernel0,"",@"SHT_CUDA_INFO"
	.sectionflags	@""
	.align	4


	//----- nvinfo : EIATTR_CUDA_API_VERSION
	.align		4
        /*0000*/ 	.byte	0x04, 0x37
        /*0002*/ 	.short	(.L_7 - .L_6)
.L_6:
        /*0004*/ 	.word	0x00000082


	//----- nvinfo : EIATTR_KPARAM_INFO
	.align		4
.L_7:
        /*0008*/ 	.byte	0x04, 0x17
        /*000a*/ 	.short	(.L_9 - .L_8)
.L_8:
        /*000c*/ 	.word	0x00000000
        /*0010*/ 	.short	0x0003
        /*0012*/ 	.short	0x0018
        /*0014*/ 	.byte	0x00, 0xf5, 0x21, 0x00


	//----- nvinfo : EIATTR_KPARAM_INFO
	.align		4
.L_9:
        /*0018*/ 	.byte	0x04, 0x17
        /*001a*/ 	.short	(.L_11 - .L_10)
.L_10:
        /*001c*/ 	.word	0x00000000
        /*0020*/ 	.short	0x0002
        /*0022*/ 	.short	0x0010
        /*0024*/ 	.byte	0x00, 0xf5, 0x21, 0x00


	//----- nvinfo : EIATTR_KPARAM_INFO
	.align		4
.L_11:
        /*0028*/ 	.byte	0x04, 0x17
        /*002a*/ 	.short	(.L_13 - .L_12)
.L_12:
        /*002c*/ 	.word	0x00000000
        /*0030*/ 	.short	0x0001
        /*0032*/ 	.short	0x0008
        /*0034*/ 	.byte	0x00, 0xf5, 0x21, 0x00


	//----- nvinfo : EIATTR_KPARAM_INFO
	.align		4
.L_13:
        /*0038*/ 	.byte	0x04, 0x17
        /*003a*/ 	.short	(.L_15 - .L_14)
.L_14:
        /*003c*/ 	.word	0x00000000
        /*0040*/ 	.short	0x0000
        /*0042*/ 	.short	0x0000
        /*0044*/ 	.byte	0x00, 0xf5, 0x21, 0x00


	//----- nvinfo : EIATTR_SPARSE_MMA_MASK
	.align		4
.L_15:
        /*0048*/ 	.byte	0x03, 0x50
        /*004a*/ 	.short	0x0000


	//----- nvinfo : EIATTR_MAXREG_COUNT
	.align		4
        /*004c*/ 	.byte	0x03, 0x1b
        /*004e*/ 	.short	0x00ff


	//----- nvinfo : EIATTR_NUM_BARRIERS
	.align		4
        /*0050*/ 	.byte	0x02, 0x4c
        /*0052*/ 	.byte	0x01
	.zero		1


	//----- nvinfo : EIATTR_MERCURY_ISA_VERSION
	.align		4
        /*0054*/ 	.byte	0x03, 0x5f
        /*0056*/ 	.short	0x0101


	//----- nvinfo : EIATTR_VRC_CTA_INIT_COUNT
	.align		4
        /*0058*/ 	.byte	0x02, 0x4a
	.zero		1
	.zero		1


	//----- nvinfo : EIATTR_EXIT_INSTR_OFFSETS
	.align		4
        /*005c*/ 	.byte	0x04, 0x1c
        /*005e*/ 	.short	(.L_17 - .L_16)


	//   ....[0]....
.L_16:
        /*0060*/ 	.word	0x00001820


	//----- nvinfo : EIATTR_CBANK_PARAM_SIZE
	.align		4
.L_17:
        /*0064*/ 	.byte	0x03, 0x19
        /*0066*/ 	.short	0x0020


	//----- nvinfo : EIATTR_PARAM_CBANK
	.align		4
        /*0068*/ 	.byte	0x04, 0x0a
        /*006a*/ 	.short	(.L_19 - .L_18)
	.align		4
.L_18:
        /*006c*/ 	.word	index@(.nv.constant0.my_kernel_kernel0)
        /*0070*/ 	.short	0x0380
        /*0072*/ 	.short	0x0020


	//----- nvinfo : EIATTR_SW_WAR
	.align		4
.L_19:
        /*0074*/ 	.byte	0x04, 0x36
        /*0076*/ 	.short	(.L_21 - .L_20)
.L_20:
        /*0078*/ 	.word	0x00000008
.L_21:


//--------------------- .nv.callgraph             --------------------------
	.section	.nv.callgraph,"",@"SHT_CUDA_CALLGRAPH"
	.align	4
	.sectionentsize	8
	.align		4
        /*0000*/ 	.word	0x00000000
	.align		4
        /*0004*/ 	.word	0xffffffff
	.align		4
        /*0008*/ 	.word	0x00000000
	.align		4
        /*000c*/ 	.word	0xfffffffe
	.align		4
        /*0010*/ 	.word	0x00000000
	.align		4
        /*0014*/ 	.word	0xfffffffd
	.align		4
        /*0018*/ 	.word	0x00000000
	.align		4
        /*001c*/ 	.word	0xfffffffc


//--------------------- .text.my_kernel_kernel0   --------------------------
	.section	.text.my_kernel_kernel0,"ax",@progbits
	.align	128
        .global         my_kernel_kernel0
        .type           my_kernel_kernel0,@function
        .size           my_kernel_kernel0,(.L_x_3 - my_kernel_kernel0)
        .other          my_kernel_kernel0,@"STO_CUDA_ENTRY STV_DEFAULT"
my_kernel_kernel0:
.text.my_kernel_kernel0:
[----:B------:R-:W-:Y:S01]  /*0000*/  LDC R1, c[0x0][0x37c] ;  /* 0x0000df00ff017b82 */ /* 0x000fe20000000800 */
[----:B------:R-:W0:Y:S01]  /*0010*/  S2R R0, SR_TID.X ;  /* 0x0000000000007919 */ /* 0x000e220000002100 */
[----:B------:R-:W1:Y:S01]  /*0020*/  LDCU.64 UR4, c[0x0][0x380] ;  /* 0x00007000ff0477ac */ /* 0x000e620008000a00 */
[----:B------:R-:W2:Y:S01]  /*0030*/  S2R R5, SR_CTAID.X ;  /* 0x0000000000057919 */ /* 0x000ea20000002500 */
[----:B------:R-:W3:Y:S01]  /*0040*/  LDCU.64 UR6, c[0x0][0x358] ;  /* 0x00006b00ff0677ac */ /* 0x000ee20008000a00 */
[----:B0-----:R-:W-:-:S04]  /*0050*/  IMAD.WIDE.U32 R2, R0, 0x4, RZ ;  /* 0x0000000400027825 */ /* 0x001fc800078e00ff */
[----:B--2---:R-:W-:-:S03]  /*0060*/  IMAD.WIDE.U32 R2, R5, 0x1e00, R2 ;  /* 0x00001e0005027825 */ /* 0x004fc600078e0002 */
[----:B-1----:R-:W-:-:S04]  /*0070*/  IADD3 R2, P0, PT, R2, UR4, RZ ;  /* 0x0000000402027c10 */ /* 0x002fc8000ff1e0ff */
[----:B------:R-:W-:-:S05]  /*0080*/  IADD3.X R3, PT, PT, R3, UR5, RZ, P0, !PT ;  /* 0x0000000503037c10 */ /* 0x000fca00087fe4ff */
[----:B---3--:R-:W2:Y:S04]  /*0090*/  LDG.E.CONSTANT R11, desc[UR6][R2.64] ;  /* 0x00000006020b7981 */ /* 0x008ea8000c1e9900 */
[----:B------:R-:W3:Y:S04]  /*00a0*/  LDG.E.CONSTANT R13, desc[UR6][R2.64+0x50] ;  /* 0x00005006020d7981 */ /* 0x000ee8000c1e9900 */
[----:B------:R-:W4:Y:S04]  /*00b0*/  LDG.E.CONSTANT R15, desc[UR6][R2.64+0xa0] ;  /* 0x0000a006020f7981 */ /* 0x000f28000c1e9900 */
[----:B------:R-:W5:Y:S04]  /*00c0*/  LDG.E.CONSTANT R17, desc[UR6][R2.64+0xf0] ;  /* 0x0000f00602117981 */ /* 0x000f68000c1e9900 */
        /* <DEDUP_REMOVED lines=9> */
[----:B------:R-:W5:Y:S01]  /*0160*/  LDG.E.CONSTANT R9, desc[UR6][R2.64+0x1db0] ;  /* 0x001db00602097981 */ /* 0x000f62000c1e9900 */
[----:B------:R-:W0:Y:S01]  /*0170*/  S2R R4, SR_CgaCtaId ;  /* 0x0000000000047919 */ /* 0x000e220000008800 */
[----:B------:R-:W-:-:S02]  /*0180*/  MOV R7, 0x400 ;  /* 0x0000040000077802 */ /* 0x000fc40000000f00 */
[----:B------:R-:W5:Y:S04]  /*0190*/  LDG.E.CONSTANT R37, desc[UR6][R2.64+0x870] ;  /* 0x0008700602257981 */ /* 0x000f68000c1e9900 */
[----:B------:R-:W5:Y:S04]  /*01a0*/  LDG.E.CONSTANT R8, desc[UR6][R2.64+0x8c0] ;  /* 0x0008c00602087981 */ /* 0x000f68000c1e9900 */
[----:B------:R-:W5:Y:S04]  /*01b0*/  LDG.E.CONSTANT R10, desc[UR6][R2.64+0x910] ;  /* 0x00091006020a7981 */ /* 0x000f68000c1e9900 */
[----:B------:R-:W5:Y:S04]  /*01c0*/  LDG.E.CONSTANT R12, desc[UR6][R2.64+0x960] ;  /* 0x00096006020c7981 */ /* 0x000f68000c1e9900 */
[----:B------:R-:W5:Y:S04]  /*01d0*/  LDG.E.CONSTANT R14, desc[UR6][R2.64+0x9b0] ;  /* 0x0009b006020e7981 */ /* 0x000f68000c1e9900 */
[----:B------:R-:W5:Y:S04]  /*01e0*/  LDG.E.CONSTANT R16, desc[UR6][R2.64+0xa00] ;  /* 0x000a000602107981 */ /* 0x000f68000c1e9900 */
[----:B------:R-:W5:Y:S01]  /*01f0*/  LDG.E.CONSTANT R18, desc[UR6][R2.64+0xa50] ;  /* 0x000a500602127981 */ /* 0x000f62000c1e9900 */
[----:B0-----:R-:W-:-:S03]  /*0200*/  LEA R5, R4, R7, 0x18 ;  /* 0x0000000704057211 */ /* 0x001fc600078ec0ff */
[----:B------:R-:W5:Y:S01]  /*0210*/  LDG.E.CONSTANT R20, desc[UR6][R2.64+0xaa0] ;  /* 0x000aa00602147981 */ /* 0x000f62000c1e9900 */
[----:B------:R-:W-:-:S03]  /*0220*/  LEA R6, R0, R5, 0x2 ;  /* 0x0000000500067211 */ /* 0x000fc600078e10ff */
[----:B------:R-:W5:Y:S04]  /*0230*/  LDG.E.CONSTANT R22, desc[UR6][R2.64+0xaf0] ;  /* 0x000af00602167981 */ /* 0x000f68000c1e9900 */
[----:B------:R-:W5:Y:S04]  /*0240*/  LDG.E.CONSTANT R24, desc[UR6][R2.64+0xb40] ;  /* 0x000b400602187981 */ /* 0x000f68000c1e9900 */
[----:B------:R-:W5:Y:S04]  /*0250*/  LDG.E.CONSTANT R26, desc[UR6][R2.64+0xb90] ;  /* 0x000b9006021a7981 */ /* 0x000f68000c1e9900 */
[----:B------:R-:W5:Y:S04]  /*0260*/  LDG.E.CONSTANT R28, desc[UR6][R2.64+0xbe0] ;  /* 0x000be006021c7981 */ /* 0x000f68000c1e9900 */
[----:B------:R-:W5:Y:S04]  /*0270*/  LDG.E.CONSTANT R30, desc[UR6][R2.64+0xc30] ;  /* 0x000c3006021e7981 */ /* 0x000f68000c1e9900 */
[----:B------:R-:W5:Y:S04]  /*0280*/  LDG.E.CONSTANT R32, desc[UR6][R2.64+0x18b0] ;  /* 0x0018b00602207981 */ /* 0x000f68000c1e9900 */
[----:B--2---:R0:W-:Y:S04]  /*0290*/  STS [R6], R11 ;  /* 0x0000000b06007388 */ /* 0x0041e80000000800 */
[----:B---3--:R1:W-:Y:S04]  /*02a0*/  STS [R6+0x50], R13 ;  /* 0x0000500d06007388 */ /* 0x0083e80000000800 */
[----:B----4-:R2:W-:Y:S04]  /*02b0*/  STS [R6+0xa0], R15 ;  /* 0x0000a00f06007388 */ /* 0x0105e80000000800 */
[----:B-----5:R3:W-:Y:S04]  /*02c0*/  STS [R6+0xf0], R17 ;  /* 0x0000f01106007388 */ /* 0x0207e80000000800 */
[----:B------:R4:W-:Y:S04]  /*02d0*/  STS [R6+0x140], R19 ;  /* 0x0001401306007388 */ /* 0x0009e80000000800 */
        /* <DEDUP_REMOVED lines=8> */
[----:B0-----:R-:W5:Y:S04]  /*0360*/  LDG.E.CONSTANT R11, desc[UR6][R2.64+0x460] ;  /* 0x00046006020b7981 */ /* 0x001f68000c1e9900 */
[----:B-1----:R-:W5:Y:S04]  /*0370*/  LDG.E.CONSTANT R13, desc[UR6][R2.64+0x4b0] ;  /* 0x0004b006020d7981 */ /* 0x002f68000c1e9900 */
[----:B--2---:R-:W2:Y:S04]  /*0380*/  LDG.E.CONSTANT R15, desc[UR6][R2.64+0x500] ;  /* 0x00050006020f7981 */ /* 0x004ea8000c1e9900 */
[----:B---3--:R-:W3:Y:S04]  /*0390*/  LDG.E.CONSTANT R17, desc[UR6][R2.64+0x550] ;  /* 0x0005500602117981 */ /* 0x008ee8000c1e9900 */
[----:B----4-:R-:W4:Y:S04]  /*03a0*/  LDG.E.CONSTANT R19, desc[UR6][R2.64+0x5a0] ;  /* 0x0005a00602137981 */ /* 0x010f28000c1e9900 */
[----:B-----5:R-:W5:Y:S04]  /*03b0*/  LDG.E.CONSTANT R21, desc[UR6][R2.64+0x5f0] ;  /* 0x0005f00602157981 */ /* 0x020f68000c1e9900 */
[----:B------:R-:W5:Y:S04]  /*03c0*/  LDG.E.CONSTANT R23, desc[UR6][R2.64+0x640] ;  /* 0x0006400602177981 */ /* 0x000f68000c1e9900 */
[----:B------:R-:W5:Y:S04]  /*03d0*/  LDG.E.CONSTANT R25, desc[UR6][R2.64+0x690] ;  /* 0x0006900602197981 */ /* 0x000f68000c1e9900 */
[----:B------:R-:W5:Y:S04]  /*03e0*/  LDG.E.CONSTANT R27, desc[UR6][R2.64+0x6e0] ;  /* 0x0006e006021b7981 */ /* 0x000f68000c1e9900 */
[----:B------:R-:W5:Y:S04]  /*03f0*/  LDG.E.CONSTANT R29, desc[UR6][R2.64+0x730] ;  /* 0x00073006021d7981 */ /* 0x000f68000c1e9900 */
[----:B------:R-:W5:Y:S04]  /*0400*/  LDG.E.CONSTANT R31, desc[UR6][R2.64+0x780] ;  /* 0x00078006021f7981 */ /* 0x000f68000c1e9900 */
[----:B------:R-:W5:Y:S04]  /*0410*/  LDG.E.CONSTANT R33, desc[UR6][R2.64+0x7d0] ;  /* 0x0007d00602217981 */ /* 0x000f68000c1e9900 */
[----:B------:R-:W5:Y:S04]  /*0420*/  LDG.E.CONSTANT R35, desc[UR6][R2.64+0x820] ;  /* 0x0008200602237981 */ /* 0x000f68000c1e9900 */
[----:B------:R0:W-:Y:S04]  /*0430*/  STS [R6+0x1db0], R9 ;  /* 0x001db00906007388 */ /* 0x0001e80000000800 */
[----:B0-----:R-:W5:Y:S04]  /*0440*/  LDG.E.CONSTANT R9, desc[UR6][R2.64+0x410] ;  /* 0x0004100602097981 */ /* 0x001f68000c1e9900 */
        /* <DEDUP_REMOVED lines=27> */
[----:B------:R1:W-:Y:S04]  /*0600*/  STS [R6+0x4b0], R13 ;  /* 0x0004b00d06007388 */ /* 0x0003e80000000800 */
[----:B--2---:R2:W-:Y:S04]  /*0610*/  STS [R6+0x500], R15 ;  /* 0x0005000f06007388 */ /* 0x0045e80000000800 */
        /* <DEDUP_REMOVED lines=25> */
[----:B------:R-:W-:Y:S04]  /*07b0*/  STS [R6+0x10e0], R37 ;  /* 0x0010e02506007388 */ /* 0x000fe80000000800 */
        /* <DEDUP_REMOVED lines=52> */
[----:B0-----:R0:W5:Y:S04]  /*0b00*/  LDG.E.CONSTANT R9, desc[UR6][R2.64+0x1900] ;  /* 0x0019000602097981 */ /* 0x001168000c1e9900 */
[----:B------:R-:W-:Y:S04]  /*0b10*/  STS [R6+0x14f0], R8 ;  /* 0x0014f00806007388 */ /* 0x000fe80000000800 */
[----:B------:R-:W-:Y:S01]  /*0b20*/  STS [R6+0x1540], R10 ;  /* 0x0015400a06007388 */ /* 0x000fe20000000800 */
[----:B0-----:R-:W0:Y:S03]  /*0b30*/  LDC.64 R2, c[0x0][0x388] ;  /* 0x0000e200ff027b82 */ /* 0x001e260000000a00 */
[----:B------:R-:W-:Y:S04]  /*0b40*/  STS [R6+0x1590], R12 ;  /* 0x0015900c06007388 */ /* 0x000fe80000000800 */
        /* <DEDUP_REMOVED lines=10> */
[----:B------:R-:W-:Y:S01]  /*0bf0*/  STS [R6+0x1d60], R37 ;  /* 0x001d602506007388 */ /* 0x000fe20000000800 */
[----:B------:R-:W-:-:S04]  /*0c00*/  IADD3 R7, PT, PT, R7, 0x1e00, RZ ;  /* 0x00001e0007077810 */ /* 0x000fc80007ffe0ff */
[----:B------:R-:W-:Y:S01]  /*0c10*/  LEA R4, R4, R7, 0x18 ;  /* 0x0000000704047211 */ /* 0x000fe200078ec0ff */
[----:B------:R-:W-:Y:S04]  /*0c20*/  STS [R6+0x1950], R11 ;  /* 0x0019500b06007388 */ /* 0x000fe80000000800 */
[----:B------:R-:W-:Y:S04]  /*0c30*/  STS [R6+0x19a0], R13 ;  /* 0x0019a00d06007388 */ /* 0x000fe80000000800 */
[----:B--2---:R-:W-:Y:S04]  /*0c40*/  STS [R6+0x19f0], R15 ;  /* 0x0019f00f06007388 */ /* 0x004fe80000000800 */
[----:B---3--:R-:W-:Y:S04]  /*0c50*/  STS [R6+0x1a40], R17 ;  /* 0x001a401106007388 */ /* 0x008fe80000000800 */
[----:B----4-:R-:W-:Y:S04]  /*0c60*/  STS [R6+0x1a90], R19 ;  /* 0x001a901306007388 */ /* 0x010fe80000000800 */
[----:B-----5:R-:W-:Y:S04]  /*0c70*/  STS [R6+0x1ae0], R21 ;  /* 0x001ae01506007388 */ /* 0x020fe80000000800 */
[----:B------:R-:W-:Y:S04]  /*0c80*/  STS [R6+0x1b30], R23 ;  /* 0x001b301706007388 */ /* 0x000fe80000000800 */
[----:B------:R-:W-:Y:S04]  /*0c90*/  STS [R6+0x1b80], R25 ;  /* 0x001b801906007388 */ /* 0x000fe80000000800 */
[----:B------:R-:W-:Y:S04]  /*0ca0*/  STS [R6+0x1bd0], R27 ;  /* 0x001bd01b06007388 */ /* 0x000fe80000000800 */
[----:B------:R-:W-:Y:S04]  /*0cb0*/  STS [R6+0x1c20], R29 ;  /* 0x001c201d06007388 */ /* 0x000fe80000000800 */
[----:B------:R-:W-:Y:S04]  /*0cc0*/  STS [R6+0x1c70], R31 ;  /* 0x001c701f06007388 */ /* 0x000fe80000000800 */
[----:B------:R-:W-:Y:S04]  /*0cd0*/  STS [R6+0x1cc0], R33 ;  /* 0x001cc02106007388 */ /* 0x000fe80000000800 */
[----:B------:R-:W-:Y:S04]  /*0ce0*/  STS [R6+0x1d10], R35 ;  /* 0x001d102306007388 */ /* 0x000fe80000000800 */
[----:B------:R1:W-:Y:S02]  /*0cf0*/  STS [R6+0x1900], R9 ;  /* 0x0019000906007388 */ /* 0x0003e40000000800 */
[----:B01----:R-:W-:-:S07]  /*0d00*/  HFMA2 R9, -RZ, RZ, 0, 0 ;  /* 0x00000000ff097431 */ /* 0x003fce00000001ff */
.L_x_0:
[----:B------:R-:W-:-:S05]  /*0d10*/  IMAD R13, R9, 0x14, R0 ;  /* 0x00000014090d7824 */ /* 0x000fca00078e0200 */
[C---:B------:R-:W-:Y:S02]  /*0d20*/  IADD3 R6, PT, PT, R13.reuse, 0x14, RZ ;  /* 0x000000140d067810 */ /* 0x040fe40007ffe0ff */
[C---:B------:R-:W-:Y:S02]  /*0d30*/  IADD3 R7, PT, PT, R13.reuse, 0x28, RZ ;  /* 0x000000280d077810 */ /* 0x040fe40007ffe0ff */
[----:B------:R-:W-:Y:S02]  /*0d40*/  IADD3 R8, PT, PT, R13, 0x3c, RZ ;  /* 0x0000003c0d087810 */ /* 0x000fe40007ffe0ff */
[----:B------:R-:W-:Y:S02]  /*0d50*/  ISETP.GT.U32.AND P1, PT, R6, 0x8ff, PT ;  /* 0x000008ff0600780c */ /* 0x000fe40003f24070 */
[----:B------:R-:W-:Y:S01]  /*0d60*/  ISETP.GT.U32.AND P2, PT, R7, 0x8ff, PT ;  /* 0x000008ff0700780c */ /* 0x000fe20003f44070 */
[----:B------:R-:W-:Y:S01]  /*0d70*/  IMAD.WIDE.U32 R6, R13, 0x4, R2 ;  /* 0x000000040d067825 */ /* 0x000fe200078e0002 */
[----:B------:R-:W-:-:S02]  /*0d80*/  ISETP.GT.U32.AND P3, PT, R8, 0x8ff, PT ;  /* 0x000008ff0800780c */ /* 0x000fc40003f64070 */
[----:B------:R-:W-:-:S07]  /*0d90*/  ISETP.GT.U32.AND P0, PT, R13, 0x8ff, PT ;  /* 0x000008ff0d00780c */ /* 0x000fce0003f04070 */
[----:B------:R-:W2:Y:S04]  /*0da0*/  @!P1 LDG.E.CONSTANT R10, desc[UR6][R6.64+0x50] ;  /* 0x00005006060a9981 */ /* 0x000ea8000c1e9900 */
[----:B------:R-:W3:Y:S04]  /*0db0*/  @!P2 LDG.E.CONSTANT R11, desc[UR6][R6.64+0xa0] ;  /* 0x0000a006060ba981 */ /* 0x000ee8000c1e9900 */
[----:B------:R-:W4:Y:S04]  /*0dc0*/  @!P3 LDG.E.CONSTANT R12, desc[UR6][R6.64+0xf0] ;  /* 0x0000f006060cb981 */ /* 0x000f28000c1e9900 */
[----:B------:R-:W5:Y:S01]  /*0dd0*/  @!P0 LDG.E.CONSTANT R8, desc[UR6][R6.64] ;  /* 0x0000000606088981 */ /* 0x000f62000c1e9900 */
[----:B------:R-:W-:-:S02]  /*0de0*/  LEA R13, R13, R4, 0x2 ;  /* 0x000000040d0d7211 */ /* 0x000fc400078e10ff */
[----:B------:R-:W-:-:S03]  /*0df0*/  IADD3 R9, PT, PT, R9, 0x4, RZ ;  /* 0x0000000409097810 */ /* 0x000fc60007ffe0ff */
[----:B--2---:R0:W-:Y:S04]  /*0e00*/  @!P1 STS [R13+0x50], R10 ;  /* 0x0000500a0d009388 */ /* 0x0041e80000000800 */
[----:B---3--:R0:W-:Y:S04]  /*0e10*/  @!P2 STS [R13+0xa0], R11 ;  /* 0x0000a00b0d00a388 */ /* 0x0081e80000000800 */
[----:B----4-:R0:W-:Y:S04]  /*0e20*/  @!P3 STS [R13+0xf0], R12 ;  /* 0x0000f00c0d00b388 */ /* 0x0101e80000000800 */
[----:B-----5:R0:W-:Y:S01]  /*0e30*/  @!P0 STS [R13], R8 ;  /* 0x000000080d008388 */ /* 0x0201e20000000800 */
[----:B------:R-:W-:-:S13]  /*0e40*/  ISETP.NE.AND P0, PT, R9, 0x74, PT ;  /* 0x000000740900780c */ /* 0x000fda0003f05270 */
[----:B0-----:R-:W-:Y:S05]  /*0e50*/  @P0 BRA `(.L_x_0) ;  /* 0xfffffffc00ac0947 */ /* 0x001fea000383ffff */
[----:B------:R-:W-:Y:S01]  /*0e60*/  LOP3.LUT R2, R0, 0x1, RZ, 0xc0, !PT ;  /* 0x0000000100027812 */ /* 0x000fe200078ec0ff */
[----:B------:R-:W-:Y:S01]  /*0e70*/  BAR.SYNC.DEFER_BLOCKING 0x0 ;  /* 0x0000000000007b1d */ /* 0x000fe20000010000 */
[----:B------:R-:W-:Y:S01]  /*0e80*/  SHF.R.U32.HI R0, RZ, 0x1, R0 ;  /* 0x00000001ff007819 */ /* 0x000fe20000011600 */
[----:B------:R-:W-:Y:S01]  /*0e90*/  HFMA2 R3, -RZ, RZ, 0, 0 ;  /* 0x00000000ff037431 */ /* 0x000fe200000001ff */
[----:B------:R-:W-:Y:S02]  /*0ea0*/  ISETP.NE.U32.AND P0, PT, R2, 0x1, PT ;  /* 0x000000010200780c */ /* 0x000fe40003f05070 */
[----:B------:R-:W-:Y:S02]  /*0eb0*/  CS2R R26, SRZ ;  /* 0x00000000001a7805 */ /* 0x000fe4000001ff00 */
[----:B------:R-:W-:Y:S01]  /*0ec0*/  IADD3 R2, PT, PT, R4, 0x30, RZ ;  /* 0x0000003004027810 */ /* 0x000fe20007ffe0ff */
[----:B------:R-:W-:Y:S01]  /*0ed0*/  IMAD R0, R0, 0x300, R5 ;  /* 0x0000030000007824 */ /* 0x000fe200078e0205 */
[----:B------:R-:W-:-:S02]  /*0ee0*/  CS2R R34, SRZ ;  /* 0x0000000000227805 */ /* 0x000fc4000001ff00 */
[----:B------:R-:W-:Y:S02]  /*0ef0*/  CS2R R32, SRZ ;  /* 0x0000000000207805 */ /* 0x000fe4000001ff00 */
[----:B------:R-:W-:Y:S02]  /*0f00*/  CS2R R20, SRZ ;  /* 0x0000000000147805 */ /* 0x000fe4000001ff00 */
[----:B------:R-:W-:Y:S02]  /*0f10*/  CS2R R28, SRZ ;  /* 0x00000000001c7805 */ /* 0x000fe4000001ff00 */
[----:B------:R-:W-:Y:S02]  /*0f20*/  CS2R R18, SRZ ;  /* 0x0000000000127805 */ /* 0x000fe4000001ff00 */
[----:B------:R-:W-:Y:S02]  /*0f30*/  CS2R R6, SRZ ;  /* 0x0000000000067805 */ /* 0x000fe4000001ff00 */
[----:B------:R-:W-:-:S02]  /*0f40*/  CS2R R24, SRZ ;  /* 0x0000000000187805 */ /* 0x000fc4000001ff00 */
[----:B------:R-:W-:Y:S02]  /*0f50*/  CS2R R22, SRZ ;  /* 0x0000000000167805 */ /* 0x000fe4000001ff00 */
[----:B------:R-:W-:Y:S02]  /*0f60*/  CS2R R30, SRZ ;  /* 0x00000000001e7805 */ /* 0x000fe4000001ff00 */
[----:B------:R-:W-:Y:S02]  /*0f70*/  @P0 IADD3 R2, PT, PT, R4, RZ, RZ ;  /* 0x000000ff04020210 */ /* 0x000fe40007ffe0ff */
[----:B------:R-:W-:Y:S02]  /*0f80*/  CS2R R4, SRZ ;  /* 0x0000000000047805 */ /* 0x000fe4000001ff00 */
[----:B------:R-:W-:Y:S01]  /*0f90*/  MOV R16, RZ ;  /* 0x000000ff00107202 */ /* 0x000fe20000000f00 */
[----:B------:R-:W-:Y:S01]  /*0fa0*/  UMOV UR4, 0x180 ;  /* 0x0000018000047882 */ /* 0x000fe20000000000 */
[----:B------:R-:W-:-:S02]  /*0fb0*/  IADD3 R0, PT, PT, R0, 0x184, RZ ;  /* 0x0000018400007810 */ /* 0x000fc40007ffe0ff */
[----:B------:R-:W-:-:S07]  /*0fc0*/  IADD3 R2, PT, PT, R2, 0x60, RZ ;  /* 0x0000006002027810 */ /* 0x000fce0007ffe0ff */
.L_x_1:
[----:B------:R-:W-:Y:S01]  /*0fd0*/  LDS R36, [R0+-0x184] ;  /* 0xfffe7c0000247984 */ /* 0x000fe20000000800 */
[----:B------:R-:W-:-:S03]  /*0fe0*/  UIADD3 UR4, UPT, UPT, UR4, 0x8, URZ ;  /* 0x0000000804047890 */ /* 0x000fc6000fffe0ff */
[----:B------:R-:W0:Y:S01]  /*0ff0*/  LDS.128 R8, [R2+-0x60] ;  /* 0xffffa00002087984 */ /* 0x000e220000000c00 */
[----:B------:R-:W-:-:S03]  /*1000*/  UISETP.NE.AND UP0, UPT, UR4, 0x300, UPT ;  /* 0x000003000400788c */ /* 0x000fc6000bf05270 */
[----:B------:R-:W1:Y:S04]  /*1010*/  LDS R17, [R0+-0x4] ;  /* 0xfffffc0000117984 */ /* 0x000e680000000800 */
[----:B------:R-:W2:Y:S04]  /*1020*/  LDS.128 R12, [R2+-0x50] ;  /* 0xffffb000020c7984 */ /* 0x000ea80000000c00 */
[----:B------:R-:W-:Y:S01]  /*1030*/  LDS R37, [R0+-0x180] ;  /* 0xfffe800000257984 */ /* 0x000fe20000000800 */
[C---:B0-----:R-:W-:Y:S01]  /*1040*/  FFMA R18, R36.reuse, R8, R18 ;  /* 0x0000000824127223 */ /* 0x041fe20000000012 */
[C---:B------:R-:W-:Y:S01]  /*1050*/  FFMA R31, R36.reuse, R9, R31 ;  /* 0x00000009241f7223 */ /* 0x040fe2000000001f */
[CC--:B------:R-:W-:Y:S01]  /*1060*/  FFMA R3, R36.reuse, R10.reuse, R3 ;  /* 0x0000000a24037223 */ /* 0x0c0fe20000000003 */
[----:B------:R-:W-:Y:S01]  /*1070*/  FFMA R16, R36, R11, R16 ;  /* 0x0000000b24107223 */ /* 0x000fe20000000010 */
[----:B-1----:R-:W-:Y:S01]  /*1080*/  FFMA R29, R8, R17, R29 ;  /* 0x00000011081d7223 */ /* 0x002fe2000000001d */
[C---:B------:R-:W-:Y:S01]  /*1090*/  FFMA R34, R17.reuse, R9, R34 ;  /* 0x0000000911227223 */ /* 0x040fe20000000022 */
[C---:B------:R-:W-:Y:S01]  /*10a0*/  FFMA R6, R17.reuse, R10, R6 ;  /* 0x0000000a11067223 */ /* 0x040fe20000000006 */
[C---:B------:R-:W-:Y:S01]  /*10b0*/  FFMA R19, R17.reuse, R11, R19 ;  /* 0x0000000b11137223 */ /* 0x040fe20000000013 */
[----:B--2---:R-:W-:Y:S01]  /*10c0*/  FFMA R20, R36, R12, R20 ;  /* 0x0000000c24147223 */ /* 0x004fe20000000014 */
[----:B------:R-:W0:Y:S01]  /*10d0*/  LDS.128 R8, [R2+-0x40] ;  /* 0xffffc00002087984 */ /* 0x000e220000000c00 */
[----:B------:R-:W-:Y:S01]  /*10e0*/  FFMA R28, R12, R17, R28 ;  /* 0x000000110c1c7223 */ /* 0x000fe2000000001c */
[CC--:B------:R-:W-:Y:S01]  /*10f0*/  FFMA R30, R36.reuse, R13.reuse, R30 ;  /* 0x0000000d241e7223 */ /* 0x0c0fe2000000001e */
[C---:B------:R-:W-:Y:S01]  /*1100*/  FFMA R33, R17.reuse, R13, R33 ;  /* 0x0000000d11217223 */ /* 0x040fe20000000021 */
[CC--:B------:R-:W-:Y:S01]  /*1110*/  FFMA R4, R36.reuse, R14.reuse, R4 ;  /* 0x0000000e24047223 */ /* 0x0c0fe20000000004 */
[C---:B------:R-:W-:Y:S01]  /*1120*/  FFMA R5, R17.reuse, R14, R5 ;  /* 0x0000000e11057223 */ /* 0x040fe20000000005 */
[-C--:B------:R-:W-:Y:S01]  /*1130*/  FFMA R7, R36, R15.reuse, R7 ;  /* 0x0000000f24077223 */ /* 0x080fe20000000007 */
[----:B------:R-:W-:-:S02]  /*1140*/  FFMA R21, R17, R15, R21 ;  /* 0x0000000f11157223 */ /* 0x000fc40000000015 */
[----:B------:R-:W1:Y:S01]  /*1150*/  LDS.128 R12, [R2] ;  /* 0x00000000020c7984 */ /* 0x000e620000000c00 */
[C---:B0-----:R-:W-:Y:S01]  /*1160*/  FFMA R22, R36.reuse, R8, R22 ;  /* 0x0000000824167223 */ /* 0x041fe20000000016 */
[C---:B------:R-:W-:Y:S01]  /*1170*/  FFMA R23, R36.reuse, R9, R23 ;  /* 0x0000000924177223 */ /* 0x040fe20000000017 */
[CC--:B------:R-:W-:Y:S01]  /*1180*/  FFMA R24, R36.reuse, R10.reuse, R24 ;  /* 0x0000000a24187223 */ /* 0x0c0fe20000000018 */
[----:B------:R-:W-:Y:S01]  /*1190*/  FFMA R25, R36, R11, R25 ;  /* 0x0000000b24197223 */ /* 0x000fe20000000019 */
[----:B------:R-:W-:Y:S01]  /*11a0*/  FFMA R27, R8, R17, R27 ;  /* 0x00000011081b7223 */ /* 0x000fe2000000001b */
[----:B------:R0:W2:Y:S01]  /*11b0*/  LDS R36, [R0] ;  /* 0x0000000000247984 */ /* 0x0000a20000000800 */
[C---:B------:R-:W-:Y:S01]  /*11c0*/  FFMA R32, R17.reuse, R9, R32 ;  /* 0x0000000911207223 */ /* 0x040fe20000000020 */
[C---:B------:R-:W-:Y:S01]  /*11d0*/  FFMA R35, R17.reuse, R10, R35 ;  /* 0x0000000a11237223 */ /* 0x040fe20000000023 */
[----:B------:R-:W-:Y:S01]  /*11e0*/  FFMA R26, R17, R11, R26 ;  /* 0x0000000b111a7223 */ /* 0x000fe2000000001a */
[C---:B-1----:R-:W-:Y:S01]  /*11f0*/  FFMA R18, R37.reuse, R12, R18 ;  /* 0x0000000c25127223 */ /* 0x042fe20000000012 */
[C---:B------:R-:W-:Y:S01]  /*1200*/  FFMA R31, R37.reuse, R13, R31 ;  /* 0x0000000d251f7223 */ /* 0x040fe2000000001f */
[C---:B------:R-:W-:Y:S01]  /*1210*/  FFMA R3, R37.reuse, R14, R3 ;  /* 0x0000000e25037223 */ /* 0x040fe20000000003 */
[----:B------:R-:W-:Y:S01]  /*1220*/  FFMA R16, R37, R15, R16 ;  /* 0x0000000f25107223 */ /* 0x000fe20000000010 */
[----:B------:R-:W1:Y:S01]  /*1230*/  LDS.128 R8, [R2+0x10] ;  /* 0x0000100002087984 */ /* 0x000e620000000c00 */
[----:B0-----:R-:W-:Y:S01]  /*1240*/  IADD3 R0, PT, PT, R0, 0x8, RZ ;  /* 0x0000000800007810 */ /* 0x001fe20007ffe0ff */
[----:B--2---:R-:W-:Y:S01]  /*1250*/  FFMA R29, R12, R36, R29 ;  /* 0x000000240c1d7223 */ /* 0x004fe2000000001d */
[C---:B------:R-:W-:Y:S01]  /*1260*/  FFMA R34, R36.reuse, R13, R34 ;  /* 0x0000000d24227223 */ /* 0x040fe20000000022 */
[C---:B------:R-:W-:Y:S01]  /*1270*/  FFMA R6, R36.reuse, R14, R6 ;  /* 0x0000000e24067223 */ /* 0x040fe20000000006 */
[----:B------:R-:W-:-:S02]  /*1280*/  FFMA R19, R36, R15, R19 ;  /* 0x0000000f24137223 */ /* 0x000fc40000000013 */
[----:B------:R0:W2:Y:S01]  /*1290*/  LDS.128 R12, [R2+0x20] ;  /* 0x00002000020c7984 */ /* 0x0000a20000000c00 */
[C---:B-1----:R-:W-:Y:S01]  /*12a0*/  FFMA R20, R37.reuse, R8, R20 ;  /* 0x0000000825147223 */ /* 0x042fe20000000014 */
[----:B------:R-:W-:Y:S01]  /*12b0*/  FFMA R28, R8, R36, R28 ;  /* 0x00000024081c7223 */ /* 0x000fe2000000001c */
[CC--:B------:R-:W-:Y:S01]  /*12c0*/  FFMA R30, R37.reuse, R9.reuse, R30 ;  /* 0x00000009251e7223 */ /* 0x0c0fe2000000001e */
[C---:B------:R-:W-:Y:S01]  /*12d0*/  FFMA R33, R36.reuse, R9, R33 ;  /* 0x0000000924217223 */ /* 0x040fe20000000021 */
[CC--:B------:R-:W-:Y:S01]  /*12e0*/  FFMA R4, R37.reuse, R10.reuse, R4 ;  /* 0x0000000a25047223 */ /* 0x0c0fe20000000004 */
[C---:B------:R-:W-:Y:S01]  /*12f0*/  FFMA R5, R36.reuse, R10, R5 ;  /* 0x0000000a24057223 */ /* 0x040fe20000000005 */
[CC--:B------:R-:W-:Y:S01]  /*1300*/  FFMA R7, R37.reuse, R11.reuse, R7 ;  /* 0x0000000b25077223 */ /* 0x0c0fe20000000007 */
[----:B------:R-:W-:Y:S01]  /*1310*/  FFMA R21, R36, R11, R21 ;  /* 0x0000000b24157223 */ /* 0x000fe20000000015 */
[----:B0-----:R-:W-:Y:S01]  /*1320*/  IADD3 R2, PT, PT, R2, 0xc0, RZ ;  /* 0x000000c002027810 */ /* 0x001fe20007ffe0ff */
[C---:B--2---:R-:W-:Y:S01]  /*1330*/  FFMA R22, R37.reuse, R12, R22 ;  /* 0x0000000c25167223 */ /* 0x044fe20000000016 */
[C---:B------:R-:W-:Y:S01]  /*1340*/  FFMA R23, R37.reuse, R13, R23 ;  /* 0x0000000d25177223 */ /* 0x040fe20000000017 */
[C---:B------:R-:W-:Y:S01]  /*1350*/  FFMA R24, R37.reuse, R14, R24 ;  /* 0x0000000e25187223 */ /* 0x040fe20000000018 */
[----:B------:R-:W-:Y:S01]  /*1360*/  FFMA R25, R37, R15, R25 ;  /* 0x0000000f25197223 */ /* 0x000fe20000000019 */
[----:B------:R-:W-:Y:S01]  /*1370*/  FFMA R27, R12, R36, R27 ;  /* 0x000000240c1b7223 */ /* 0x000fe2000000001b */
[C---:B------:R-:W-:Y:S01]  /*1380*/  FFMA R32, R36.reuse, R13, R32 ;  /* 0x0000000d24207223 */ /* 0x040fe20000000020 */
[C---:B------:R-:W-:Y:S01]  /*1390*/  FFMA R35, R36.reuse, R14, R35 ;  /* 0x0000000e24237223 */ /* 0x040fe20000000023 */
[----:B------:R-:W-:Y:S01]  /*13a0*/  FFMA R26, R36, R15, R26 ;  /* 0x0000000f241a7223 */ /* 0x000fe2000000001a */
[----:B------:R-:W-:Y:S06]  /*13b0*/  BRA.U UP0, `(.L_x_1) ;  /* 0xfffffffd00047547 */ /* 0x000fec000b83ffff */
[----:B------:R-:W0:Y:S01]  /*13c0*/  LDC.64 R10, c[0x0][0x398] ;  /* 0x0000e600ff0a7b82 */ /* 0x000e220000000a00 */
[----:B------:R-:W-:Y:S01]  /*13d0*/  SEL R13, RZ, 0xc, P0 ;  /* 0x0000000cff0d7807 */ /* 0x000fe20000000000 */
[----:B------:R-:W1:Y:S01]  /*13e0*/  S2R R14, SR_TID.X ;  /* 0x00000000000e7919 */ /* 0x000e620000002100 */
[----:B------:R-:W2:Y:S05]  /*13f0*/  S2R R0, SR_CTAID.X ;  /* 0x0000000000007919 */ /* 0x000eaa0000002500 */
[----:B------:R-:W3:Y:S01]  /*1400*/  LDC.64 R8, c[0x0][0x390] ;  /* 0x0000e400ff087b82 */ /* 0x000ee20000000a00 */
[----:B0-----:R-:W-:-:S05]  /*1410*/  IMAD.WIDE.U32 R10, R13, 0x4, R10 ;  /* 0x000000040d0a7825 */ /* 0x001fca00078e000a */
[----:B------:R-:W4:Y:S04]  /*1420*/  LDG.E.CONSTANT R2, desc[UR6][R10.64] ;  /* 0x000000060a027981 */ /* 0x000f28000c1e9900 */
[----:B------:R-:W5:Y:S01]  /*1430*/  LDG.E.CONSTANT R12, desc[UR6][R10.64+0x4] ;  /* 0x000004060a0c7981 */ /* 0x000f62000c1e9900 */
[----:B-1----:R-:W-:-:S03]  /*1440*/  SHF.R.U32.HI R15, RZ, 0x1, R14 ;  /* 0x00000001ff0f7819 */ /* 0x002fc6000001160e */
[----:B------:R-:W5:Y:S02]  /*1450*/  LDG.E.CONSTANT R14, desc[UR6][R10.64+0x14] ;  /* 0x000014060a0e7981 */ /* 0x000f64000c1e9900 */
[----:B--2---:R-:W-:Y:S02]  /*1460*/  IMAD R0, R0, 0xa, R15 ;  /* 0x0000000a00007824 */ /* 0x004fe400078e020f */
[----:B------:R-:W2:Y:S02]  /*1470*/  LDG.E.CONSTANT R15, desc[UR6][R10.64+0x18] ;  /* 0x000018060a0f7981 */ /* 0x000ea4000c1e9900 */
[----:B------:R-:W-:Y:S02]  /*1480*/  IMAD R13, R0, 0x30, R13 ;  /* 0x00000030000d7824 */ /* 0x000fe400078e020d */
[----:B------:R-:W2:Y:S02]  /*1490*/  LDG.E.CONSTANT R0, desc[UR6][R10.64+0x8] ;  /* 0x000008060a007981 */ /* 0x000ea4000c1e9900 */
[----:B---3--:R-:W-:-:S02]  /*14a0*/  IMAD.WIDE.U32 R8, R13, 0x4, R8 ;  /* 0x000000040d087825 */ /* 0x008fc400078e0008 */
[----:B------:R-:W3:Y:S04]  /*14b0*/  LDG.E.CONSTANT R13, desc[UR6][R10.64+0x10] ;  /* 0x000010060a0d7981 */ /* 0x000ee8000c1e9900 */
[----:B------:R-:W3:Y:S01]  /*14c0*/  LDG.E.CONSTANT R17, desc[UR6][R10.64+0x20] ;  /* 0x000020060a117981 */ /* 0x000ee2000c1e9900 */
[--C-:B----4-:R-:W-:Y:S01]  /*14d0*/  FADD R29, R29, R2.reuse ;  /* 0x000000021d1d7221 */ /* 0x110fe20000000000 */
[----:B------:R-:W-:Y:S02]  /*14e0*/  FADD R37, R18, R2 ;  /* 0x0000000212257221 */ /* 0x000fe40000000000 */
[----:B------:R-:W4:Y:S01]  /*14f0*/  LDG.E.CONSTANT R2, desc[UR6][R10.64+0xc] ;  /* 0x00000c060a027981 */ /* 0x000f22000c1e9900 */
[--C-:B-----5:R-:W-:Y:S01]  /*1500*/  FADD R36, R31, R12.reuse ;  /* 0x0000000c1f247221 */ /* 0x120fe20000000000 */
[----:B------:R-:W-:-:S02]  /*1510*/  FADD R34, R34, R12 ;  /* 0x0000000c22227221 */ /* 0x000fc40000000000 */
[----:B------:R0:W-:Y:S04]  /*1520*/  STG.E desc[UR6][R8.64+0x60], R29 ;  /* 0x0000601d08007986 */ /* 0x0001e8000c101906 */
[----:B------:R-:W5:Y:S04]  /*1530*/  LDG.E.CONSTANT R31, desc[UR6][R10.64+0x2c] ;  /* 0x00002c060a1f7981 */ /* 0x000f68000c1e9900 */
[----:B------:R-:W5:Y:S04]  /*1540*/  LDG.E.CONSTANT R18, desc[UR6][R10.64+0x1c] ;  /* 0x00001c060a127981 */ /* 0x000f68000c1e9900 */
[----:B0-----:R-:W5:Y:S04]  /*1550*/  LDG.E.CONSTANT R29, desc[UR6][R10.64+0x28] ;  /* 0x000028060a1d7981 */ /* 0x001f68000c1e9900 */
[----:B------:R0:W5:Y:S01]  /*1560*/  LDG.E.CONSTANT R12, desc[UR6][R10.64+0x24] ;  /* 0x000024060a0c7981 */ /* 0x000162000c1e9900 */
[----:B--2---:R-:W-:Y:S01]  /*1570*/  FADD R3, R3, R0 ;  /* 0x0000000003037221 */ /* 0x004fe20000000000 */
[----:B------:R-:W-:-:S02]  /*1580*/  FADD R5, R5, R15 ;  /* 0x0000000f05057221 */ /* 0x000fc40000000000 */
[----:B------:R-:W-:Y:S01]  /*1590*/  STG.E desc[UR6][R8.64], R37 ;  /* 0x0000002508007986 */ /* 0x000fe2000c101906 */
[----:B---3--:R-:W-:Y:S01]  /*15a0*/  FADD R28, R28, R13 ;  /* 0x0000000d1c1c7221 */ /* 0x008fe20000000000 */
[----:B0-----:R-:W-:Y:S02]  /*15b0*/  FADD R11, R30, R14 ;  /* 0x0000000e1e0b7221 */ /* 0x001fe40000000000 */
[----:B------:R0:W-:Y:S01]  /*15c0*/  STG.E desc[UR6][R8.64+0x8], R3 ;  /* 0x0000080308007986 */ /* 0x0001e2000c101906 */
[----:B------:R-:W-:Y:S01]  /*15d0*/  FADD R0, R6, R0 ;  /* 0x0000000006007221 */ /* 0x000fe20000000000 */
[----:B------:R-:W-:Y:S02]  /*15e0*/  FADD R33, R33, R14 ;  /* 0x0000000e21217221 */ /* 0x000fe40000000000 */
[----:B------:R1:W-:Y:S04]  /*15f0*/  STG.E desc[UR6][R8.64+0x78], R5 ;  /* 0x0000780508007986 */ /* 0x0003e8000c101906 */
[----:B------:R2:W-:Y:S01]  /*1600*/  STG.E desc[UR6][R8.64+0x14], R11 ;  /* 0x0000140b08007986 */ /* 0x0005e2000c101906 */
[--C-:B0-----:R-:W-:Y:S01]  /*1610*/  FADD R3, R22, R17.reuse ;  /* 0x0000001116037221 */ /* 0x101fe20000000000 */
[----:B------:R-:W-:-:S02]  /*1620*/  FADD R17, R27, R17 ;  /* 0x000000111b117221 */ /* 0x000fc40000000000 */
[----:B------:R-:W-:Y:S04]  /*1630*/  STG.E desc[UR6][R8.64+0x4], R36 ;  /* 0x0000042408007986 */ /* 0x000fe8000c101906 */
[----:B------:R-:W-:Y:S04]  /*1640*/  STG.E desc[UR6][R8.64+0x64], R34 ;  /* 0x0000642208007986 */ /* 0x000fe8000c101906 */
[----:B------:R-:W-:Y:S04]  /*1650*/  STG.E desc[UR6][R8.64+0x68], R0 ;  /* 0x0000680008007986 */ /* 0x000fe8000c101906 */
[----:B------:R-:W-:Y:S04]  /*1660*/  STG.E desc[UR6][R8.64+0x70], R28 ;  /* 0x0000701c08007986 */ /* 0x000fe8000c101906 */
[----:B------:R-:W-:Y:S04]  /*1670*/  STG.E desc[UR6][R8.64+0x74], R33 ;  /* 0x0000742108007986 */ /* 0x000fe8000c101906 */
[----:B------:R-:W-:Y:S04]  /*1680*/  STG.E desc[UR6][R8.64+0x20], R3 ;  /* 0x0000200308007986 */ /* 0x000fe8000c101906 */
[----:B------:R-:W-:Y:S01]  /*1690*/  STG.E desc[UR6][R8.64+0x80], R17 ;  /* 0x0000801108007986 */ /* 0x000fe2000c101906 */
[--C-:B----4-:R-:W-:Y:S01]  /*16a0*/  FADD R37, R16, R2.reuse ;  /* 0x0000000210257221 */ /* 0x110fe20000000000 */
[----:B------:R-:W-:Y:S01]  /*16b0*/  FADD R2, R19, R2 ;  /* 0x0000000213027221 */ /* 0x000fe20000000000 */
[----:B------:R-:W-:Y:S01]  /*16c0*/  FADD R19, R20, R13 ;  /* 0x0000000d14137221 */ /* 0x000fe20000000000 */
[----:B------:R-:W-:Y:S01]  /*16d0*/  FADD R13, R4, R15 ;  /* 0x0000000f040d7221 */ /* 0x000fe20000000000 */
[--C-:B-----5:R-:W-:Y:S01]  /*16e0*/  FADD R25, R25, R31.reuse ;  /* 0x0000001f19197221 */ /* 0x120fe20000000000 */
[----:B------:R-:W-:Y:S01]  /*16f0*/  FADD R31, R26, R31 ;  /* 0x0000001f1a1f7221 */ /* 0x000fe20000000000 */
[--C-:B------:R-:W-:Y:S01]  /*1700*/  FADD R7, R7, R18.reuse ;  /* 0x0000001207077221 */ /* 0x100fe20000000000 */
[----:B------:R-:W-:Y:S01]  /*1710*/  FADD R21, R21, R18 ;  /* 0x0000001215157221 */ /* 0x000fe20000000000 */
[--C-:B-1----:R-:W-:Y:S01]  /*1720*/  FADD R5, R24, R29.reuse ;  /* 0x0000001d18057221 */ /* 0x102fe20000000000 */
[----:B------:R-:W-:Y:S01]  /*1730*/  FADD R29, R35, R29 ;  /* 0x0000001d231d7221 */ /* 0x000fe20000000000 */
[--C-:B------:R-:W-:Y:S01]  /*1740*/  FADD R23, R23, R12.reuse ;  /* 0x0000000c17177221 */ /* 0x100fe20000000000 */
[----:B--2---:R-:W-:Y:S01]  /*1750*/  FADD R11, R32, R12 ;  /* 0x0000000c200b7221 */ /* 0x004fe20000000000 */
[----:B------:R-:W-:Y:S04]  /*1760*/  STG.E desc[UR6][R8.64+0xc], R37 ;  /* 0x00000c2508007986 */ /* 0x000fe8000c101906 */
        /* <DEDUP_REMOVED lines=10> */
[----:B------:R-:W-:Y:S01]  /*1810*/  STG.E desc[UR6][R8.64+0x8c], R31 ;  /* 0x00008c1f08007986 */ /* 0x000fe2000c101906 */
[----:B------:R-:W-:Y:S05]  /*1820*/  EXIT ;  /* 0x000000000000794d */ /* 0x000fea0003800000 */
.L_x_2:
[----:B------:R-:W-:-:S00]  /*1830*/  BRA `(.L_x_2) ;  /* 0xfffffffc00fc7947 */ /* 0x000fc0000383ffff */
[----:B------:R-:W-:-:S00]  /*1840*/  NOP ;  /* 0x0000000000007918 */ /* 0x000fc00000000000 */
        /* <DEDUP_REMOVED lines=11> */
.L_x_3:


//--------------------- .nv.shared.my_kernel_kernel0 --------------------------
	.section	.nv.shared.my_kernel_kernel0,"aw",@nobits
	.sectionflags	@""
	.align	4
.nv.shared.my_kernel_kernel0:
	.zero		17920


//--------------------- .nv.shared.reserved.0     --------------------------
	.section	.nv.shared.reserved.0,"aw",@nobits
	.weak		__nv_reservedSMEM_offset_0_alias
	.size		__nv_reservedSMEM_offset_0_alias, 0, 64
	.other		__nv_reservedSMEM_offset_0_alias,@"STO_CUDA_RESERVED_SHARED STV_DEFAULT"
__nv_reservedSMEM_offset_0_alias:
	.zero		0
	.zero		64


//--------------------- .nv.constant0.my_kernel_kernel0 --------------------------
	.section	.nv.constant0.my_kernel_kernel0,"a",@progbits
	.sectionflags	@""
	.align	4
.nv.constant0.my_kernel_kernel0:
	.zero		928


//--------------------- SYMBOLS --------------------------

	.type		.nv.reservedSmem.offset0,@object
	.size		.nv.reservedSmem.offset0,0x4
	.type		.nv.reservedSmem.cap,@object
	.size		.nv.reservedSmem.cap,0x4
